//
// Generated by NVIDIA NVVM Compiler
//
// Compiler Build ID: CL-36424714
// Cuda compilation tools, release 13.0, V13.0.88
// Based on NVVM 20.0.0
//

.version 9.0
.target sm_100
.address_size 64

	// .globl	_Z8test_aosP10testStructS0_i

.visible .entry _Z8test_aosP10testStructS0_i(
	.param .u64 .ptr .align 1 _Z8test_aosP10testStructS0_i_param_0,
	.param .u64 .ptr .align 1 _Z8test_aosP10testStructS0_i_param_1,
	.param .u32 _Z8test_aosP10testStructS0_i_param_2
)
{
	.reg .pred 	%p<2>;
	.reg .b32 	%r<10>;
	.reg .b64 	%rd<8>;

	ld.param.u64 	%rd1, [_Z8test_aosP10testStructS0_i_param_0];
	ld.param.u64 	%rd2, [_Z8test_aosP10testStructS0_i_param_1];
	ld.param.u32 	%r2, [_Z8test_aosP10testStructS0_i_param_2];
	mov.u32 	%r3, %ctaid.x;
	mov.u32 	%r4, %ntid.x;
	mov.u32 	%r5, %tid.x;
	mad.lo.s32 	%r1, %r3, %r4, %r5;
	setp.ge.s32 	%p1, %r1, %r2;
	@%p1 bra 	$L__BB0_2;
	cvta.to.global.u64 	%rd3, %rd1;
	cvta.to.global.u64 	%rd4, %rd2;
	mul.wide.s32 	%rd5, %r1, 8;
	add.s64 	%rd6, %rd3, %rd5;
	ld.global.u32 	%r6, [%rd6];
	ld.global.u32 	%r7, [%rd6+4];
	add.s32 	%r8, %r6, 5;
	add.s32 	%r9, %r7, 10;
	add.s64 	%rd7, %rd4, %rd5;
	st.global.u32 	[%rd7], %r8;
	st.global.u32 	[%rd7+4], %r9;
$L__BB0_2:
	ret;

}
	// .globl	_Z8test_soaP11structArrayS0_i
.visible .entry _Z8test_soaP11structArrayS0_i(
	.param .u64 .ptr .align 1 _Z8test_soaP11structArrayS0_i_param_0,
	.param .u64 .ptr .align 1 _Z8test_soaP11structArrayS0_i_param_1,
	.param .u32 _Z8test_soaP11structArrayS0_i_param_2
)
{
	.reg .pred 	%p<2>;
	.reg .b32 	%r<10>;
	.reg .b64 	%rd<8>;

	ld.param.u64 	%rd1, [_Z8test_soaP11structArrayS0_i_param_0];
	ld.param.u64 	%rd2, [_Z8test_soaP11structArrayS0_i_param_1];
	ld.param.u32 	%r2, [_Z8test_soaP11structArrayS0_i_param_2];
	mov.u32 	%r3, %ctaid.x;
	mov.u32 	%r4, %ntid.x;
	mov.u32 	%r5, %tid.x;
	mad.lo.s32 	%r1, %r3, %r4, %r5;
	setp.ge.s32 	%p1, %r1, %r2;
	@%p1 bra 	$L__BB1_2;
	cvta.to.global.u64 	%rd3, %rd1;
	cvta.to.global.u64 	%rd4, %rd2;
	mul.wide.s32 	%rd5, %r1, 4;
	add.s64 	%rd6, %rd3, %rd5;
	ld.global.u32 	%r6, [%rd6];
	ld.global.u32 	%r7, [%rd6+64];
	add.s32 	%r8, %r6, 4;
	add.s32 	%r9, %r7, 8;
	add.s64 	%rd7, %rd4, %rd5;
	st.global.u32 	[%rd7], %r8;
	st.global.u32 	[%rd7+64], %r9;
$L__BB1_2:
	ret;

}


// ===== COMPILED SASS (sm_100) =====

	.target	sm_100

	.elftype	@"ET_EXEC"


//--------------------- .note.nv.tkinfo           --------------------------
	.section	.note.nv.tkinfo,"",@"SHT_NOTE"
	.sectionflags	@"SHF_NOTE_NV_TKINFO"
	.tkinfo
        /*0018*/ 	.word	0x00000002
        /*0030*/ 	.string	""
        /*0030*/ 	.string	"ptxas"
        /*0030*/ 	.string	"Cuda compilation tools, release 13.0, V13.0.88"
        /*0030*/ 	.string	"Build cuda_13.0.r13.0/compiler.36424714_0"
        /*0030*/ 	.string	"-arch sm_100 -m 64 "



//--------------------- .note.nv.cuinfo           --------------------------
	.section	.note.nv.cuinfo,"",@"SHT_NOTE"
	.sectionflags	@"SHF_NOTE_NV_CUINFO"
        /*0018*/ 	.short	0x0002
        /*001a*/ 	.short	0x0064
        /*001c*/ 	.short	0x0082
	.zero		2


//--------------------- .nv.info                  --------------------------
	.section	.nv.info,"",@"SHT_CUDA_INFO"
	.align	4


	//----- nvinfo : EIATTR_REGCOUNT
	.align		4
        /*0000*/ 	.byte	0x04, 0x2f
        /*0002*/ 	.short	(.L_1 - .L_0)
	.align		4
.L_0:
        /*0004*/ 	.word	index@(_Z8test_aosP10testStructS0_i)
        /*0008*/ 	.word	0x0000000c


	//----- nvinfo : EIATTR_FRAME_SIZE
	.align		4
.L_1:
        /*000c*/ 	.byte	0x04, 0x11
        /*000e*/ 	.short	(.L_3 - .L_2)
	.align		4
.L_2:
        /*0010*/ 	.word	index@(_Z8test_aosP10testStructS0_i)
        /*0014*/ 	.word	0x00000000


	//----- nvinfo : EIATTR_REGCOUNT
	.align		4
.L_3:
        /*0018*/ 	.byte	0x04, 0x2f
        /*001a*/ 	.short	(.L_5 - .L_4)
	.align		4
.L_4:
        /*001c*/ 	.word	index@(_Z8test_soaP11structArrayS0_i)
        /*0020*/ 	.word	0x0000000c


	//----- nvinfo : EIATTR_FRAME_SIZE
	.align		4
.L_5:
        /*0024*/ 	.byte	0x04, 0x11
        /*0026*/ 	.short	(.L_7 - .L_6)
	.align		4
.L_6:
        /*0028*/ 	.word	index@(_Z8test_soaP11structArrayS0_i)
        /*002c*/ 	.word	0x00000000


	//----- nvinfo : EIATTR_MIN_STACK_SIZE
	.align		4
.L_7:
        /*0030*/ 	.byte	0x04, 0x12
        /*0032*/ 	.short	(.L_9 - .L_8)
	.align		4
.L_8:
        /*0034*/ 	.word	index@(_Z8test_soaP11structArrayS0_i)
        /*0038*/ 	.word	0x00000000


	//----- nvinfo : EIATTR_MIN_STACK_SIZE
	.align		4
.L_9:
        /*003c*/ 	.byte	0x04, 0x12
        /*003e*/ 	.short	(.L_11 - .L_10)
	.align		4
.L_10:
        /*0040*/ 	.word	index@(_Z8test_aosP10testStructS0_i)
        /*0044*/ 	.word	0x00000000
.L_11:


//--------------------- .nv.compat                --------------------------
	.section	.nv.compat,"",@"SHT_CUDA_COMPAT_INFO"
	.align	4
        /*0000*/ 	.byte	0x02, 0x09, 0x00, 0x00, 0x02, 0x02, 0x01, 0x00, 0x02, 0x05, 0x05, 0x00, 0x03, 0x07, 0x01, 0x01
        /*0010*/ 	.byte	0x02, 0x03, 0x00, 0x00, 0x02, 0x06, 0x01, 0x00, 0x04, 0x0b, 0x08, 0x00, 0x09, 0x00, 0x00, 0x00
        /*0020*/ 	.byte	0x00, 0x00, 0x00, 0x00


//--------------------- .nv.info._Z8test_soaP11structArrayS0_i --------------------------
	.section	.nv.info._Z8test_soaP11structArrayS0_i,"",@"SHT_CUDA_INFO"
	.sectionflags	@""
	.align	4


	//----- nvinfo : EIATTR_CUDA_API_VERSION
	.align		4
        /*0000*/ 	.byte	0x04, 0x37
        /*0002*/ 	.short	(.L_13 - .L_12)
.L_12:
        /*0004*/ 	.word	0x00000082


	//----- nvinfo : EIATTR_KPARAM_INFO
	.align		4
.L_13:
        /*0008*/ 	.byte	0x04, 0x17
        /*000a*/ 	.short	(.L_15 - .L_14)
.L_14:
        /*000c*/ 	.word	0x00000000
        /*0010*/ 	.short	0x0002
        /*0012*/ 	.short	0x0010
        /*0014*/ 	.byte	0x00, 0xf0, 0x11, 0x00


	//----- nvinfo : EIATTR_KPARAM_INFO
	.align		4
.L_15:
        /*0018*/ 	.byte	0x04, 0x17
        /*001a*/ 	.short	(.L_17 - .L_16)
.L_16:
        /*001c*/ 	.word	0x00000000
        /*0020*/ 	.short	0x0001
        /*0022*/ 	.short	0x0008
        /*0024*/ 	.byte	0x00, 0xf5, 0x21, 0x00


	//----- nvinfo : EIATTR_KPARAM_INFO
	.align		4
.L_17:
        /*0028*/ 	.byte	0x04, 0x17
        /*002a*/ 	.short	(.L_19 - .L_18)
.L_18:
        /*002c*/ 	.word	0x00000000
        /*0030*/ 	.short	0x0000
        /*0032*/ 	.short	0x0000
        /*0034*/ 	.byte	0x00, 0xf5, 0x21, 0x00


	//----- nvinfo : EIATTR_SPARSE_MMA_MASK
	.align		4
.L_19:
        /*0038*/ 	.byte	0x03, 0x50
        /*003a*/ 	.short	0x0000


	//----- nvinfo : EIATTR_MAXREG_COUNT
	.align		4
        /*003c*/ 	.byte	0x03, 0x1b
        /*003e*/ 	.short	0x00ff


	//----- nvinfo : EIATTR_MERCURY_ISA_VERSION
	.align		4
        /*0040*/ 	.byte	0x03, 0x5f
        /*0042*/ 	.short	0x0101


	//----- nvinfo : EIATTR_VRC_CTA_INIT_COUNT
	.align		4
        /*0044*/ 	.byte	0x02, 0x4a
	.zero		1
	.zero		1


	//----- nvinfo : EIATTR_EXIT_INSTR_OFFSETS
	.align		4
        /*0048*/ 	.byte	0x04, 0x1c
        /*004a*/ 	.short	(.L_21 - .L_20)


	//   ....[0]....
.L_20:
        /*004c*/ 	.word	0x00000070


	//   ....[1]....
        /*0050*/ 	.word	0x00000130


	//----- nvinfo : EIATTR_CBANK_PARAM_SIZE
	.align		4
.L_21:
        /*0054*/ 	.byte	0x03, 0x19
        /*0056*/ 	.short	0x0014


	//----- nvinfo : EIATTR_PARAM_CBANK
	.align		4
        /*0058*/ 	.byte	0x04, 0x0a
        /*005a*/ 	.short	(.L_23 - .L_22)
	.align		4
.L_22:
        /*005c*/ 	.word	index@(.nv.constant0._Z8test_soaP11structArrayS0_i)
        /*0060*/ 	.short	0x0380
        /*0062*/ 	.short	0x0014


	//----- nvinfo : EIATTR_SW_WAR
	.align		4
.L_23:
        /*0064*/ 	.byte	0x04, 0x36
        /*0066*/ 	.short	(.L_25 - .L_24)
.L_24:
        /*0068*/ 	.word	0x00000008
.L_25:


//--------------------- .nv.info._Z8test_aosP10testStructS0_i --------------------------
	.section	.nv.info._Z8test_aosP10testStructS0_i,"",@"SHT_CUDA_INFO"
	.sectionflags	@""
	.align	4


	//----- nvinfo : EIATTR_CUDA_API_VERSION
	.align		4
        /*0000*/ 	.byte	0x04, 0x37
        /*0002*/ 	.short	(.L_27 - .L_26)
.L_26:
        /*0004*/ 	.word	0x00000082


	//----- nvinfo : EIATTR_KPARAM_INFO
	.align		4
.L_27:
        /*0008*/ 	.byte	0x04, 0x17
        /*000a*/ 	.short	(.L_29 - .L_28)
.L_28:
        /*000c*/ 	.word	0x00000000
        /*0010*/ 	.short	0x0002
        /*0012*/ 	.short	0x0010
        /*0014*/ 	.byte	0x00, 0xf0, 0x11, 0x00


	//----- nvinfo : EIATTR_KPARAM_INFO
	.align		4
.L_29:
        /*0018*/ 	.byte	0x04, 0x17
        /*001a*/ 	.short	(.L_31 - .L_30)
.L_30:
        /*001c*/ 	.word	0x00000000
        /*0020*/ 	.short	0x0001
        /*0022*/ 	.short	0x0008
        /*0024*/ 	.byte	0x00, 0xf5, 0x21, 0x00


	//----- nvinfo : EIATTR_KPARAM_INFO
	.align		4
.L_31:
        /*0028*/ 	.byte	0x04, 0x17
        /*002a*/ 	.short	(.L_33 - .L_32)
.L_32:
        /*002c*/ 	.word	0x00000000
        /*0030*/ 	.short	0x0000
        /*0032*/ 	.short	0x0000
        /*0034*/ 	.byte	0x00, 0xf5, 0x21, 0x00


	//----- nvinfo : EIATTR_SPARSE_MMA_MASK
	.align		4
.L_33:
        /*0038*/ 	.byte	0x03, 0x50
        /*003a*/ 	.short	0x0000


	//----- nvinfo : EIATTR_MAXREG_COUNT
	.align		4
        /*003c*/ 	.byte	0x03, 0x1b
        /*003e*/ 	.short	0x00ff


	//----- nvinfo : EIATTR_MERCURY_ISA_VERSION
	.align		4
        /*0040*/ 	.byte	0x03, 0x5f
        /*0042*/ 	.short	0x0101


	//----- nvinfo : EIATTR_VRC_CTA_INIT_COUNT
	.align		4
        /*0044*/ 	.byte	0x02, 0x4a
	.zero		1
	.zero		1


	//----- nvinfo : EIATTR_EXIT_INSTR_OFFSETS
	.align		4
        /*0048*/ 	.byte	0x04, 0x1c
        /*004a*/ 	.short	(.L_35 - .L_34)


	//   ....[0]....
.L_34:
        /*004c*/ 	.word	0x00000070


	//   ....[1]....
        /*0050*/ 	.word	0x00000130


	//----- nvinfo : EIATTR_CBANK_PARAM_SIZE
	.align		4
.L_35:
        /*0054*/ 	.byte	0x03, 0x19
        /*0056*/ 	.short	0x0014


	//----- nvinfo : EIATTR_PARAM_CBANK
	.align		4
        /*0058*/ 	.byte	0x04, 0x0a
        /*005a*/ 	.short	(.L_37 - .L_36)
	.align		4
.L_36:
        /*005c*/ 	.word	index@(.nv.constant0._Z8test_aosP10testStructS0_i)
        /*0060*/ 	.short	0x0380
        /*0062*/ 	.short	0x0014


	//----- nvinfo : EIATTR_SW_WAR
	.align		4
.L_37:
        /*0064*/ 	.byte	0x04, 0x36
        /*0066*/ 	.short	(.L_39 - .L_38)
.L_38:
        /*0068*/ 	.word	0x00000008
.L_39:


//--------------------- .nv.callgraph             --------------------------
	.section	.nv.callgraph,"",@"SHT_CUDA_CALLGRAPH"
	.align	4
	.sectionentsize	8
	.align		4
        /*0000*/ 	.word	0x00000000
	.align		4
        /*0004*/ 	.word	0xffffffff
	.align		4
        /*0008*/ 	.word	0x00000000
	.align		4
        /*000c*/ 	.word	0xfffffffe
	.align		4
        /*0010*/ 	.word	0x00000000
	.align		4
        /*0014*/ 	.word	0xfffffffd
	.align		4
        /*0018*/ 	.word	0x00000000
	.align		4
        /*001c*/ 	.word	0xfffffffc


//--------------------- .text._Z8test_soaP11structArrayS0_i --------------------------
	.section	.text._Z8test_soaP11structArrayS0_i,"ax",@progbits
	.align	128
        .global         _Z8test_soaP11structArrayS0_i
        .type           _Z8test_soaP11structArrayS0_i,@function
        .size           _Z8test_soaP11structArrayS0_i,(.L_x_2 - _Z8test_soaP11structArrayS0_i)
        .other          _Z8test_soaP11structArrayS0_i,@"STO_CUDA_ENTRY STV_DEFAULT"
_Z8test_soaP11structArrayS0_i:
.text._Z8test_soaP11structArrayS0_i:
[----:B------:R-:W-:Y:S01]  /*0000*/  LDC R1, c[0x0][0x37c] ;  /* 0x0000df00ff017b82 */ /* 0x000fe20000000800 */
[----:B------:R-:W0:Y:S07]  /*0010*/  S2R R0, SR_TID.X ;  /* 0x0000000000007919 */ /* 0x000e2e0000002100 */
[----:B------:R-:W0:Y:S01]  /*0020*/  S2UR UR4, SR_CTAID.X ;  /* 0x00000000000479c3 */ /* 0x000e220000002500 */
[----:B------:R-:W1:Y:S07]  /*0030*/  LDCU UR5, c[0x0][0x390] ;  /* 0x00007200ff0577ac */ /* 0x000e6e0008000800 */
[----:B------:R-:W0:Y:S02]  /*0040*/  LDC R7, c[0x0][0x360] ;  /* 0x0000d800ff077b82 */ /* 0x000e240000000800 */
[----:B0-----:R-:W-:-:S05]  /*0050*/  IMAD R7, R7, UR4, R0 ;  /* 0x0000000407077c24 */ /* 0x001fca000f8e0200 */
[----:B-1----:R-:W-:-:S13]  /*0060*/  ISETP.GE.AND P0, PT, R7, UR5, PT ;  /* 0x0000000507007c0c */ /* 0x002fda000bf06270 */
[----:B------:R-:W-:Y:S05]  /*0070*/  @P0 EXIT ;  /* 0x000000000000094d */ /* 0x000fea0003800000 */
[----:B------:R-:W0:Y:S01]  /*0080*/  LDC.64 R2, c[0x0][0x380] ;  /* 0x0000e000ff027b82 */ /* 0x000e220000000a00 */
[----:B------:R-:W1:Y:S07]  /*0090*/  LDCU.64 UR4, c[0x0][0x358] ;  /* 0x00006b00ff0477ac */ /* 0x000e6e0008000a00 */
[----:B------:R-:W2:Y:S01]  /*00a0*/  LDC.64 R4, c[0x0][0x388] ;  /* 0x0000e200ff047b82 */ /* 0x000ea20000000a00 */
[----:B0-----:R-:W-:-:S05]  /*00b0*/  IMAD.WIDE R2, R7, 0x4, R2 ;  /* 0x0000000407027825 */ /* 0x001fca00078e0202 */
[----:B-1----:R-:W3:Y:S04]  /*00c0*/  LDG.E R0, desc[UR4][R2.64] ;  /* 0x0000000402007981 */ /* 0x002ee8000c1e1900 */
[----:B------:R-:W4:Y:S01]  /*00d0*/  LDG.E R6, desc[UR4][R2.64+0x40] ;  /* 0x0000400402067981 */ /* 0x000f22000c1e1900 */
[----:B--2---:R-:W-:Y:S01]  /*00e0*/  IMAD.WIDE R4, R7, 0x4, R4 ;  /* 0x0000000407047825 */ /* 0x004fe200078e0204 */
[----:B---3--:R-:W-:Y:S02]  /*00f0*/  IADD3 R7, PT, PT, R0, 0x4, RZ ;  /* 0x0000000400077810 */ /* 0x008fe40007ffe0ff */
[----:B----4-:R-:W-:-:S03]  /*0100*/  IADD3 R9, PT, PT, R6, 0x8, RZ ;  /* 0x0000000806097810 */ /* 0x010fc60007ffe0ff */
[----:B------:R-:W-:Y:S04]  /*0110*/  STG.E desc[UR4][R4.64], R7 ;  /* 0x0000000704007986 */ /* 0x000fe8000c101904 */
[----:B------:R-:W-:Y:S01]  /*0120*/  STG.E desc[UR4][R4.64+0x40], R9 ;  /* 0x0000400904007986 */ /* 0x000fe2000c101904 */
[----:B------:R-:W-:Y:S05]  /*0130*/  EXIT ;  /* 0x000000000000794d */ /* 0x000fea0003800000 */
.L_x_0:
[----:B------:R-:W-:-:S00]  /*0140*/  BRA `(.L_x_0) ;  /* 0xfffffffc00fc7947 */ /* 0x000fc0000383ffff */
[----:B------:R-:W-:-:S00]  /*0150*/  NOP ;  /* 0x0000000000007918 */ /* 0x000fc00000000000 */
        /* <DEDUP_REMOVED lines=10> */
.L_x_2:


//--------------------- .text._Z8test_aosP10testStructS0_i --------------------------
	.section	.text._Z8test_aosP10testStructS0_i,"ax",@progbits
	.align	128
        .global         _Z8test_aosP10testStructS0_i
        .type           _Z8test_aosP10testStructS0_i,@function
        .size           _Z8test_aosP10testStructS0_i,(.L_x_3 - _Z8test_aosP10testStructS0_i)
        .other          _Z8test_aosP10testStructS0_i,@"STO_CUDA_ENTRY STV_DEFAULT"
_Z8test_aosP10testStructS0_i:
.text._Z8test_aosP10testStructS0_i:
        /* <DEDUP_REMOVED lines=20> */
.L_x_1:
        /* <DEDUP_REMOVED lines=12> */
.L_x_3:


//--------------------- .nv.shared.reserved.0     --------------------------
	.section	.nv.shared.reserved.0,"aw",@nobits
	.weak		__nv_reservedSMEM_offset_0_alias
	.size		__nv_reservedSMEM_offset_0_alias, 0, 64
	.other		__nv_reservedSMEM_offset_0_alias,@"STO_CUDA_RESERVED_SHARED STV_DEFAULT"
__nv_reservedSMEM_offset_0_alias:
	.zero		0
	.zero		64


//--------------------- .nv.constant0._Z8test_soaP11structArrayS0_i --------------------------
	.section	.nv.constant0._Z8test_soaP11structArrayS0_i,"a",@progbits
	.sectionflags	@""
	.align	4
.nv.constant0._Z8test_soaP11structArrayS0_i:
	.zero		916


//--------------------- .nv.constant0._Z8test_aosP10testStructS0_i --------------------------
	.section	.nv.constant0._Z8test_aosP10testStructS0_i,"a",@progbits
	.sectionflags	@""
	.align	4
.nv.constant0._Z8test_aosP10testStructS0_i:
	.zero		916


//--------------------- SYMBOLS --------------------------

	.type		.nv.reservedSmem.offset0,@object
	.size		.nv.reservedSmem.offset0,0x4
